	.headerflags	@"EF_CUDA_TEXMODE_UNIFIED EF_CUDA_64BIT_ADDRESS EF_CUDA_ACCELERATORS EF_CUDA_SM90 EF_CUDA_VIRTUAL_SM(EF_CUDA_SM90)"
	.elftype	@"ET_EXEC"


//--------------------- .nv.info                  --------------------------
	.section	.nv.info,"",@"SHT_CUDA_INFO"
	.align	4


	//----- nvinfo : EIATTR_REGCOUNT
	.align		4
        /*0000*/ 	.byte	0x04, 0x2f
        /*0002*/ 	.short	(.L_1 - .L_0)
	.align		4
.L_0:
        /*0004*/ 	.word	index@(triton_poi_fused_add_relu_0)
        /*0008*/ 	.word	0x0000000e


	//----- nvinfo : EIATTR_MIN_STACK_SIZE
	.align		4
.L_1:
        /*000c*/ 	.byte	0x04, 0x12
        /*000e*/ 	.short	(.L_3 - .L_2)
	.align		4
.L_2:
        /*0010*/ 	.word	index@(triton_poi_fused_add_relu_0)
        /*0014*/ 	.word	0x00000000


	//----- nvinfo : EIATTR_FRAME_SIZE
	.align		4
.L_3:
        /*0018*/ 	.byte	0x04, 0x11
        /*001a*/ 	.short	(.L_5 - .L_4)
	.align		4
.L_4:
        /*001c*/ 	.word	index@(triton_poi_fused_add_relu_0)
        /*0020*/ 	.word	0x00000000


	//----- nvinfo : EIATTR_MIN_STACK_SIZE
	.align		4
.L_5:
        /*0024*/ 	.byte	0x04, 0x12
        /*0026*/ 	.short	(.L_7 - .L_6)
	.align		4
.L_6:
        /*0028*/ 	.word	index@(triton_poi_fused_add_relu_0)
        /*002c*/ 	.word	0x00000000
.L_7:


//--------------------- .nv.info.triton_poi_fused_add_relu_0 --------------------------
	.section	.nv.info.triton_poi_fused_add_relu_0,"",@"SHT_CUDA_INFO"
	.sectionflags	@""
	.align	4


	//----- nvinfo : EIATTR_CUDA_API_VERSION
	.align		4
        /*0000*/ 	.byte	0x04, 0x37
        /*0002*/ 	.short	(.L_9 - .L_8)
.L_8:
        /*0004*/ 	.word	0x0000007c


	//----- nvinfo : EIATTR_KPARAM_INFO
	.align		4
.L_9:
        /*0008*/ 	.byte	0x04, 0x17
        /*000a*/ 	.short	(.L_11 - .L_10)
.L_10:
        /*000c*/ 	.word	0x00000000
        /*0010*/ 	.short	0x0002
        /*0012*/ 	.short	0x0010
        /*0014*/ 	.byte	0x00, 0xf0, 0x11, 0x00


	//----- nvinfo : EIATTR_KPARAM_INFO
	.align		4
.L_11:
        /*0018*/ 	.byte	0x04, 0x17
        /*001a*/ 	.short	(.L_13 - .L_12)
.L_12:
        /*001c*/ 	.word	0x00000000
        /*0020*/ 	.short	0x0001
        /*0022*/ 	.short	0x0008
        /*0024*/ 	.byte	0x00, 0xf4, 0x21, 0x00


	//----- nvinfo : EIATTR_KPARAM_INFO
	.align		4
.L_13:
        /*0028*/ 	.byte	0x04, 0x17
        /*002a*/ 	.short	(.L_15 - .L_14)
.L_14:
        /*002c*/ 	.word	0x00000000
        /*0030*/ 	.short	0x0000
        /*0032*/ 	.short	0x0000
        /*0034*/ 	.byte	0x00, 0xf4, 0x21, 0x00


	//----- nvinfo : EIATTR_SPARSE_MMA_MASK
	.align		4
.L_15:
        /*0038*/ 	.byte	0x03, 0x50
        /*003a*/ 	.short	0x0000


	//----- nvinfo : EIATTR_MAXREG_COUNT
	.align		4
        /*003c*/ 	.byte	0x03, 0x1b
        /*003e*/ 	.short	0x00ff


	//----- nvinfo : EIATTR_EXIT_INSTR_OFFSETS
	.align		4
        /*0040*/ 	.byte	0x04, 0x1c
        /*0042*/ 	.short	(.L_17 - .L_16)


	//   ....[0]....
.L_16:
        /*0044*/ 	.word	0x00000170


	//   ....[1]....
        /*0048*/ 	.word	0x00000190


	//----- nvinfo : EIATTR_REQNTID
	.align		4
.L_17:
        /*004c*/ 	.byte	0x04, 0x10
        /*004e*/ 	.short	(.L_19 - .L_18)
.L_18:
        /*0050*/ 	.word	0x00000080
        /*0054*/ 	.word	0x00000001
        /*0058*/ 	.word	0x00000001


	//----- nvinfo : EIATTR_CRS_STACK_SIZE
	.align		4
.L_19:
        /*005c*/ 	.byte	0x04, 0x1e
        /*005e*/ 	.short	(.L_21 - .L_20)
.L_20:
        /*0060*/ 	.word	0x00000000


	//----- nvinfo : EIATTR_CBANK_PARAM_SIZE
	.align		4
.L_21:
        /*0064*/ 	.byte	0x03, 0x19
        /*0066*/ 	.short	0x0014


	//----- nvinfo : EIATTR_PARAM_CBANK
	.align		4
        /*0068*/ 	.byte	0x04, 0x0a
        /*006a*/ 	.short	(.L_23 - .L_22)
	.align		4
.L_22:
        /*006c*/ 	.word	index@(.nv.constant0.triton_poi_fused_add_relu_0)
        /*0070*/ 	.short	0x0210
        /*0072*/ 	.short	0x0014


	//----- nvinfo : EIATTR_SW_WAR
	.align		4
.L_23:
        /*0074*/ 	.byte	0x04, 0x36
        /*0076*/ 	.short	(.L_25 - .L_24)
.L_24:
        /*0078*/ 	.word	0x00000008
.L_25:


//--------------------- .nv.callgraph             --------------------------
	.section	.nv.callgraph,"",@"SHT_CUDA_CALLGRAPH"
	.align	4
	.sectionentsize	8
	.align		4
        /*0000*/ 	.word	0x00000000
	.align		4
        /*0004*/ 	.word	0xffffffff
	.align		4
        /*0008*/ 	.word	0x00000000
	.align		4
        /*000c*/ 	.word	0xfffffffe
	.align		4
        /*0010*/ 	.word	0x00000000
	.align		4
        /*0014*/ 	.word	0xfffffffd
	.align		4
        /*0018*/ 	.word	0x00000000
	.align		4
        /*001c*/ 	.word	0xfffffffc


//--------------------- .text.triton_poi_fused_add_relu_0 --------------------------
	.section	.text.triton_poi_fused_add_relu_0,"ax",@progbits
	.align	128
        .global         triton_poi_fused_add_relu_0
        .type           triton_poi_fused_add_relu_0,@function
        .size           triton_poi_fused_add_relu_0,(.L_x_3 - triton_poi_fused_add_relu_0)
        .other          triton_poi_fused_add_relu_0,@"STO_CUDA_ENTRY STV_DEFAULT"
triton_poi_fused_add_relu_0:
.text.triton_poi_fused_add_relu_0:
[----:B------:R-:W0:Y:S02]  /*0000*/  LDC R1, c[0x0][0x28] ;  /* 0x00000a00ff017b82 */ /* 0x000e240000000800 */
[----:B------:R-:W1:Y:S01]  /*0010*/  S2R R0, SR_TID.X ;  /* 0x0000000000007919 */ /* 0x000e620000002100 */
[----:B------:R-:W2:Y:S01]  /*0020*/  LDC.64 R4, c[0x0][0x218] ;  /* 0x00008600ff047b82 */ /* 0x000ea20000000a00 */
[----:B------:R-:W-:Y:S01]  /*0030*/  ULDC.64 UR4, c[0x0][0x208] ;  /* 0x0000820000047ab9 */ /* 0x000fe20000000a00 */
[----:B------:R-:W-:Y:S01]  /*0040*/  BSSY B0, `(.L_x_0) ;  /* 0x000000b000007945 */ /* 0x000fe20003800000 */
[----:B------:R-:W3:Y:S01]  /*0050*/  S2R R7, SR_CTAID.X ;  /* 0x0000000000077919 */ /* 0x000ee20000002500 */
[----:B------:R-:W-:Y:S01]  /*0060*/  CS2R R8, SRZ ;  /* 0x0000000000087805 */ /* 0x000fe2000001ff00 */
[----:B-1----:R-:W-:-:S05]  /*0070*/  IMAD.SHL.U32 R0, R0, 0x2, RZ ;  /* 0x0000000200007824 */ /* 0x002fca00078e00ff */
[----:B------:R-:W-:-:S05]  /*0080*/  LOP3.LUT R0, R0, 0xfe, RZ, 0xc0, !PT ;  /* 0x000000fe00007812 */ /* 0x000fca00078ec0ff */
[----:B---3--:R-:W-:-:S05]  /*0090*/  IMAD R7, R7, 0x100, R0 ;  /* 0x0000010007077824 */ /* 0x008fca00078e0200 */
[----:B------:R-:W-:-:S13]  /*00a0*/  ISETP.GE.AND P2, PT, R7, 0x100, PT ;  /* 0x000001000700780c */ /* 0x000fda0003f46270 */
[----:B--2---:R-:W-:Y:S05]  /*00b0*/  @P2 BRA `(.L_x_1) ;  /* 0x00000000000c2947 */ /* 0x004fea0003800000 */
[----:B------:R-:W1:Y:S02]  /*00c0*/  LDC.64 R2, c[0x0][0x210] ;  /* 0x00008400ff027b82 */ /* 0x000e640000000a00 */
[----:B-1----:R-:W-:-:S05]  /*00d0*/  IMAD.WIDE R2, R7, 0x4, R2 ;  /* 0x0000000407027825 */ /* 0x002fca00078e0202 */
[----:B------:R1:W5:Y:S02]  /*00e0*/  LDG.E.64 R8, desc[UR4][R2.64] ;  /* 0x0000000402087981 */ /* 0x000364000c1e1b00 */
.L_x_1:
[----:B------:R-:W-:Y:S05]  /*00f0*/  BSYNC B0 ;  /* 0x0000000000007941 */ /* 0x000fea0003800000 */
.L_x_0:
[C---:B-----5:R-:W-:Y:S01]  /*0100*/  FSETP.GEU.AND P0, PT, R8.reuse, RZ, PT ;  /* 0x000000ff0800720b */ /* 0x060fe20003f0e000 */
[----:B-1----:R-:W-:Y:S01]  /*0110*/  IMAD.WIDE R2, R7, 0x4, R4 ;  /* 0x0000000407027825 */ /* 0x002fe200078e0204 */
[C---:B------:R-:W-:Y:S02]  /*0120*/  FSETP.GEU.AND P1, PT, R9.reuse, RZ, PT ;  /* 0x000000ff0900720b */ /* 0x040fe40003f2e000 */
[----:B------:R-:W-:Y:S02]  /*0130*/  FSEL R11, R8, RZ, P0 ;  /* 0x000000ff080b7208 */ /* 0x000fe40000000000 */
[----:B------:R-:W-:-:S03]  /*0140*/  FSEL R0, R9, RZ, P1 ;  /* 0x000000ff09007208 */ /* 0x000fc60000800000 */
[----:B------:R-:W-:Y:S02]  /*0150*/  FADD R8, R11, R8 ;  /* 0x000000080b087221 */ /* 0x000fe40000000000 */
[----:B------:R-:W-:Y:S01]  /*0160*/  FADD R9, R0, R9 ;  /* 0x0000000900097221 */ /* 0x000fe20000000000 */
[----:B------:R-:W-:Y:S06]  /*0170*/  @P2 EXIT ;  /* 0x000000000000294d */ /* 0x000fec0003800000 */
[----:B------:R-:W-:Y:S01]  /*0180*/  STG.E.64 desc[UR4][R2.64], R8 ;  /* 0x0000000802007986 */ /* 0x000fe2000c101b04 */
[----:B------:R-:W-:Y:S05]  /*0190*/  EXIT ;  /* 0x000000000000794d */ /* 0x000fea0003800000 */
.L_x_2:
[----:B------:R-:W-:-:S00]  /*01a0*/  BRA `(.L_x_2) ;  /* 0xfffffffc00fc7947 */ /* 0x000fc0000383ffff */
[----:B------:R-:W-:-:S00]  /*01b0*/  NOP ;  /* 0x0000000000007918 */ /* 0x000fc00000000000 */
        /* <DEDUP_REMOVED lines=12> */
.L_x_3:


//--------------------- .nv.constant0.triton_poi_fused_add_relu_0 --------------------------
	.section	.nv.constant0.triton_poi_fused_add_relu_0,"a",@progbits
	.sectionflags	@""
	.align	4
.nv.constant0.triton_poi_fused_add_relu_0:
	.zero		548
